	.headerflags	@"EF_CUDA_TEXMODE_UNIFIED EF_CUDA_64BIT_ADDRESS EF_CUDA_ACCELERATORS EF_CUDA_SM90 EF_CUDA_VIRTUAL_SM(EF_CUDA_SM90)"
	.elftype	@"ET_EXEC"


//--------------------- .nv.info                  --------------------------
	.section	.nv.info,"",@"SHT_CUDA_INFO"
	.align	4


	//----- nvinfo : EIATTR_REGCOUNT
	.align		4
        /*0000*/ 	.byte	0x04, 0x2f
        /*0002*/ 	.short	(.L_3 - .L_2)
	.align		4
.L_2:
        /*0004*/ 	.word	index@(triton_poi_fused__native_batch_norm_legit_no_training_relu_1)
        /*0008*/ 	.word	0x00000011


	//----- nvinfo : EIATTR_MIN_STACK_SIZE
	.align		4
.L_3:
        /*000c*/ 	.byte	0x04, 0x12
        /*000e*/ 	.short	(.L_5 - .L_4)
	.align		4
.L_4:
        /*0010*/ 	.word	index@(triton_poi_fused__native_batch_norm_legit_no_training_relu_1)
        /*0014*/ 	.word	0x00000000


	//----- nvinfo : EIATTR_FRAME_SIZE
	.align		4
.L_5:
        /*0018*/ 	.byte	0x04, 0x11
        /*001a*/ 	.short	(.L_7 - .L_6)
	.align		4
.L_6:
        /*001c*/ 	.word	index@(triton_poi_fused__native_batch_norm_legit_no_training_relu_1)
        /*0020*/ 	.word	0x00000000


	//----- nvinfo : EIATTR_MIN_STACK_SIZE
	.align		4
.L_7:
        /*0024*/ 	.byte	0x04, 0x12
        /*0026*/ 	.short	(.L_9 - .L_8)
	.align		4
.L_8:
        /*0028*/ 	.word	index@(triton_poi_fused__native_batch_norm_legit_no_training_relu_1)
        /*002c*/ 	.word	0x00000000
.L_9:


//--------------------- .nv.info.triton_poi_fused__native_batch_norm_legit_no_training_relu_1 --------------------------
	.section	.nv.info.triton_poi_fused__native_batch_norm_legit_no_training_relu_1,"",@"SHT_CUDA_INFO"
	.sectionflags	@""
	.align	4


	//----- nvinfo : EIATTR_CUDA_API_VERSION
	.align		4
        /*0000*/ 	.byte	0x04, 0x37
        /*0002*/ 	.short	(.L_11 - .L_10)
.L_10:
        /*0004*/ 	.word	0x0000007c


	//----- nvinfo : EIATTR_KPARAM_INFO
	.align		4
.L_11:
        /*0008*/ 	.byte	0x04, 0x17
        /*000a*/ 	.short	(.L_13 - .L_12)
.L_12:
        /*000c*/ 	.word	0x00000000
        /*0010*/ 	.short	0x0006
        /*0012*/ 	.short	0x0030
        /*0014*/ 	.byte	0x00, 0xf0, 0x11, 0x00


	//----- nvinfo : EIATTR_KPARAM_INFO
	.align		4
.L_13:
        /*0018*/ 	.byte	0x04, 0x17
        /*001a*/ 	.short	(.L_15 - .L_14)
.L_14:
        /*001c*/ 	.word	0x00000000
        /*0020*/ 	.short	0x0005
        /*0022*/ 	.short	0x0028
        /*0024*/ 	.byte	0x00, 0xf4, 0x21, 0x00


	//----- nvinfo : EIATTR_KPARAM_INFO
	.align		4
.L_15:
        /*0028*/ 	.byte	0x04, 0x17
        /*002a*/ 	.short	(.L_17 - .L_16)
.L_16:
        /*002c*/ 	.word	0x00000000
        /*0030*/ 	.short	0x0004
        /*0032*/ 	.short	0x0020
        /*0034*/ 	.byte	0x00, 0xf4, 0x21, 0x00


	//----- nvinfo : EIATTR_KPARAM_INFO
	.align		4
.L_17:
        /*0038*/ 	.byte	0x04, 0x17
        /*003a*/ 	.short	(.L_19 - .L_18)
.L_18:
        /*003c*/ 	.word	0x00000000
        /*0040*/ 	.short	0x0003
        /*0042*/ 	.short	0x0018
        /*0044*/ 	.byte	0x00, 0xf4, 0x21, 0x00


	//----- nvinfo : EIATTR_KPARAM_INFO
	.align		4
.L_19:
        /*0048*/ 	.byte	0x04, 0x17
        /*004a*/ 	.short	(.L_21 - .L_20)
.L_20:
        /*004c*/ 	.word	0x00000000
        /*0050*/ 	.short	0x0002
        /*0052*/ 	.short	0x0010
        /*0054*/ 	.byte	0x00, 0xf4, 0x21, 0x00


	//----- nvinfo : EIATTR_KPARAM_INFO
	.align		4
.L_21:
        /*0058*/ 	.byte	0x04, 0x17
        /*005a*/ 	.short	(.L_23 - .L_22)
.L_22:
        /*005c*/ 	.word	0x00000000
        /*0060*/ 	.short	0x0001
        /*0062*/ 	.short	0x0008
        /*0064*/ 	.byte	0x00, 0xf4, 0x21, 0x00


	//----- nvinfo : EIATTR_KPARAM_INFO
	.align		4
.L_23:
        /*0068*/ 	.byte	0x04, 0x17
        /*006a*/ 	.short	(.L_25 - .L_24)
.L_24:
        /*006c*/ 	.word	0x00000000
        /*0070*/ 	.short	0x0000
        /*0072*/ 	.short	0x0000
        /*0074*/ 	.byte	0x00, 0xf4, 0x21, 0x00


	//----- nvinfo : EIATTR_SPARSE_MMA_MASK
	.align		4
.L_25:
        /*0078*/ 	.byte	0x03, 0x50
        /*007a*/ 	.short	0x0000


	//----- nvinfo : EIATTR_MAXREG_COUNT
	.align		4
        /*007c*/ 	.byte	0x03, 0x1b
        /*007e*/ 	.short	0x00ff


	//----- nvinfo : EIATTR_EXIT_INSTR_OFFSETS
	.align		4
        /*0080*/ 	.byte	0x04, 0x1c
        /*0082*/ 	.short	(.L_27 - .L_26)


	//   ....[0]....
.L_26:
        /*0084*/ 	.word	0x00000350


	//----- nvinfo : EIATTR_REQNTID
	.align		4
.L_27:
        /*0088*/ 	.byte	0x04, 0x10
        /*008a*/ 	.short	(.L_29 - .L_28)
.L_28:
        /*008c*/ 	.word	0x00000080
        /*0090*/ 	.word	0x00000001
        /*0094*/ 	.word	0x00000001


	//----- nvinfo : EIATTR_CBANK_PARAM_SIZE
	.align		4
.L_29:
        /*0098*/ 	.byte	0x03, 0x19
        /*009a*/ 	.short	0x0034


	//----- nvinfo : EIATTR_PARAM_CBANK
	.align		4
        /*009c*/ 	.byte	0x04, 0x0a
        /*009e*/ 	.short	(.L_31 - .L_30)
	.align		4
.L_30:
        /*00a0*/ 	.word	index@(.nv.constant0.triton_poi_fused__native_batch_norm_legit_no_training_relu_1)
        /*00a4*/ 	.short	0x0210
        /*00a6*/ 	.short	0x0034


	//----- nvinfo : EIATTR_SW_WAR
	.align		4
.L_31:
        /*00a8*/ 	.byte	0x04, 0x36
        /*00aa*/ 	.short	(.L_33 - .L_32)
.L_32:
        /*00ac*/ 	.word	0x00000008
.L_33:


//--------------------- .nv.callgraph             --------------------------
	.section	.nv.callgraph,"",@"SHT_CUDA_CALLGRAPH"
	.align	4
	.sectionentsize	8
	.align		4
        /*0000*/ 	.word	0x00000000
	.align		4
        /*0004*/ 	.word	0xffffffff
	.align		4
        /*0008*/ 	.word	0x00000000
	.align		4
        /*000c*/ 	.word	0xfffffffe
	.align		4
        /*0010*/ 	.word	0x00000000
	.align		4
        /*0014*/ 	.word	0xfffffffd
	.align		4
        /*0018*/ 	.word	0x00000000
	.align		4
        /*001c*/ 	.word	0xfffffffc


//--------------------- .nv.constant4             --------------------------
	.section	.nv.constant4,"a",@progbits
	.align	8
	.align		8
.nv.constant4:
        /*0000*/ 	.dword	_$_str
	.align		8
        /*0008*/ 	.dword	_$_str_$_2


//--------------------- .text.triton_poi_fused__native_batch_norm_legit_no_training_relu_1 --------------------------
	.section	.text.triton_poi_fused__native_batch_norm_legit_no_training_relu_1,"ax",@progbits
	.align	128
        .global         triton_poi_fused__native_batch_norm_legit_no_training_relu_1
        .type           triton_poi_fused__native_batch_norm_legit_no_training_relu_1,@function
        .size           triton_poi_fused__native_batch_norm_legit_no_training_relu_1,(.L_x_1 - triton_poi_fused__native_batch_norm_legit_no_training_relu_1)
        .other          triton_poi_fused__native_batch_norm_legit_no_training_relu_1,@"STO_CUDA_ENTRY STV_DEFAULT"
triton_poi_fused__native_batch_norm_legit_no_training_relu_1:
.text.triton_poi_fused__native_batch_norm_legit_no_training_relu_1:
[----:B------:R-:W-:Y:S01]  /*0000*/  LDC R1, c[0x0][0x28] ;  /* 0x00000a00ff017b82 */ /* 0x000fe20000000800 */
[----:B------:R-:W1:Y:S07]  /*0010*/  S2R R0, SR_TID.X ;  /* 0x0000000000007919 */ /* 0x000e6e0000002100 */
[----:B------:R-:W2:Y:S01]  /*0020*/  LDC.64 R6, c[0x0][0x220] ;  /* 0x00008800ff067b82 */ /* 0x000ea20000000a00 */
[----:B------:R-:W-:Y:S01]  /*0030*/  ULDC.64 UR4, c[0x0][0x208] ;  /* 0x0000820000047ab9 */ /* 0x000fe20000000a00 */
[----:B------:R-:W3:Y:S06]  /*0040*/  S2R R5, SR_CTAID.X ;  /* 0x0000000000057919 */ /* 0x000eec0000002500 */
[----:B------:R-:W4:Y:S08]  /*0050*/  LDC.64 R8, c[0x0][0x228] ;  /* 0x00008a00ff087b82 */ /* 0x000f300000000a00 */
[----:B------:R-:W5:Y:S01]  /*0060*/  LDC.64 R10, c[0x0][0x230] ;  /* 0x00008c00ff0a7b82 */ /* 0x000f620000000a00 */
[----:B-1----:R-:W-:-:S02]  /*0070*/  SHF.L.U32 R0, R0, 0x1, RZ ;  /* 0x0000000100007819 */ /* 0x002fc400000006ff */
[----:B---3--:R-:W-:Y:S02]  /*0080*/  SHF.R.S32.HI R3, RZ, 0x17, R5 ;  /* 0x00000017ff037819 */ /* 0x008fe40000011405 */
[----:B------:R-:W-:Y:S02]  /*0090*/  LOP3.LUT R0, R0, 0xfe, RZ, 0xc0, !PT ;  /* 0x000000fe00007812 */ /* 0x000fe400078ec0ff */
[----:B------:R-:W-:Y:S02]  /*00a0*/  SGXT R3, R3, 0x1 ;  /* 0x000000010303781a */ /* 0x000fe40000000200 */
[----:B------:R-:W-:Y:S02]  /*00b0*/  LEA R0, R5, R0, 0x8 ;  /* 0x0000000005007211 */ /* 0x000fe400078e40ff */
[----:B------:R-:W1:Y:S02]  /*00c0*/  LDC.64 R4, c[0x0][0x218] ;  /* 0x00008600ff047b82 */ /* 0x000e640000000a00 */
[----:B------:R-:W-:-:S04]  /*00d0*/  LEA.HI R3, R3, R0, RZ, 0x8 ;  /* 0x0000000003037211 */ /* 0x000fc800078f40ff */
[----:B------:R-:W-:-:S04]  /*00e0*/  SHF.R.S32.HI R3, RZ, 0x8, R3 ;  /* 0x00000008ff037819 */ /* 0x000fc80000011403 */
[----:B------:R-:W-:-:S04]  /*00f0*/  LEA.HI R2, R3, R3, RZ, 0x5 ;  /* 0x0000000303027211 */ /* 0x000fc800078f28ff */
[----:B------:R-:W-:-:S04]  /*0100*/  LOP3.LUT R2, R2, 0xffffffe0, RZ, 0xc0, !PT ;  /* 0xffffffe002027812 */ /* 0x000fc800078ec0ff */
[----:B------:R-:W-:Y:S02]  /*0110*/  IADD3 R13, R3, -R2, RZ ;  /* 0x80000002030d7210 */ /* 0x000fe40007ffe0ff */
[----:B------:R-:W3:Y:S03]  /*0120*/  LDC.64 R2, c[0x0][0x210] ;  /* 0x00008400ff027b82 */ /* 0x000ee60000000a00 */
[----:B--2---:R-:W-:-:S06]  /*0130*/  IMAD.WIDE R6, R13, 0x4, R6 ;  /* 0x000000040d067825 */ /* 0x004fcc00078e0206 */
[----:B------:R-:W2:Y:S01]  /*0140*/  LDG.E.EL R6, desc[UR4][R6.64] ;  /* 0x0000000406067981 */ /* 0x000ea2000c2e1900 */
[----:B-1----:R-:W-:-:S05]  /*0150*/  IMAD.WIDE R4, R13, 0x4, R4 ;  /* 0x000000040d047825 */ /* 0x002fca00078e0204 */
[----:B------:R1:W2:Y:S01]  /*0160*/  LDG.E.EL R12, desc[UR4][R4.64] ;  /* 0x00000004040c7981 */ /* 0x0002a2000c2e1900 */
[----:B---3--:R-:W-:Y:S01]  /*0170*/  IMAD.WIDE R2, R0, 0x4, R2 ;  /* 0x0000000400027825 */ /* 0x008fe200078e0202 */
[----:B------:R-:W-:Y:S01]  /*0180*/  HFMA2.MMA R14, -RZ, RZ, 1.625, 0 ;  /* 0x3e800000ff0e7435 */ /* 0x000fe200000001ff */
[----:B-1----:R-:W1:Y:S04]  /*0190*/  LDC.64 R4, c[0x0][0x238] ;  /* 0x00008e00ff047b82 */ /* 0x002e680000000a00 */
[----:B------:R-:W3:Y:S01]  /*01a0*/  LDG.E.64 R2, desc[UR4][R2.64] ;  /* 0x0000000402027981 */ /* 0x000ee2000c1e1b00 */
[----:B----4-:R-:W-:-:S04]  /*01b0*/  IMAD.WIDE R8, R13, 0x4, R8 ;  /* 0x000000040d087825 */ /* 0x010fc800078e0208 */
[----:B-----5:R-:W-:Y:S02]  /*01c0*/  IMAD.WIDE R10, R13, 0x4, R10 ;  /* 0x000000040d0a7825 */ /* 0x020fe400078e020a */
[----:B------:R-:W4:Y:S04]  /*01d0*/  LDG.E.EL R8, desc[UR4][R8.64] ;  /* 0x0000000408087981 */ /* 0x000f28000c2e1900 */
[----:B------:R-:W4:Y:S01]  /*01e0*/  LDG.E.EL R11, desc[UR4][R10.64] ;  /* 0x000000040a0b7981 */ /* 0x000f22000c2e1900 */
[----:B-1----:R-:W-:-:S04]  /*01f0*/  IMAD.WIDE R4, R0, 0x4, R4 ;  /* 0x0000000400047825 */ /* 0x002fc800078e0204 */
[----:B--2---:R-:W-:-:S04]  /*0200*/  FADD R6, R6, 9.9999997473787516356e-06 ;  /* 0x3727c5ac06067421 */ /* 0x004fc80000000000 */
[----:B------:R-:W1:Y:S02]  /*0210*/  MUFU.SQRT R7, R6 ;  /* 0x0000000600077308 */ /* 0x000e640000002000 */
[C---:B-1----:R-:W-:Y:S02]  /*0220*/  FSETP.GT.AND P0, PT, R7.reuse, 8.50705917302346158658e+37, PT ;  /* 0x7e8000000700780b */ /* 0x042fe40003f04000 */
[----:B------:R-:W-:-:S11]  /*0230*/  FSETP.GEU.AND P1, PT, R7, 1.175494350822287508e-38, PT ;  /* 0x008000000700780b */ /* 0x000fd60003f2e000 */
[----:B------:R-:W-:-:S04]  /*0240*/  @P0 FMUL R7, R7, 0.25 ;  /* 0x3e80000007070820 */ /* 0x000fc80000400000 */
[----:B------:R-:W-:-:S06]  /*0250*/  @!P1 FMUL R7, R7, 16777216 ;  /* 0x4b80000007079820 */ /* 0x000fcc0000400000 */
[----:B------:R-:W1:Y:S01]  /*0260*/  MUFU.RCP R7, R7 ;  /* 0x0000000700077308 */ /* 0x000e620000001000 */
[----:B------:R-:W-:Y:S01]  /*0270*/  FSEL R14, R14, 1, P0 ;  /* 0x3f8000000e0e7808 */ /* 0x000fe20000000000 */
[----:B---3--:R-:W-:-:S04]  /*0280*/  FADD R2, R2, -R12 ;  /* 0x8000000c02027221 */ /* 0x008fc80000000000 */
[----:B------:R-:W-:Y:S01]  /*0290*/  @!P1 FMUL R14, R14, 16777216 ;  /* 0x4b8000000e0e9820 */ /* 0x000fe20000400000 */
[----:B------:R-:W-:-:S03]  /*02a0*/  FADD R3, R3, -R12 ;  /* 0x8000000c03037221 */ /* 0x000fc60000000000 */
[----:B-1----:R-:W-:-:S04]  /*02b0*/  FMUL R14, R7, R14 ;  /* 0x0000000e070e7220 */ /* 0x002fc80000400000 */
[-C--:B------:R-:W-:Y:S01]  /*02c0*/  FMUL R2, R2, R14.reuse ;  /* 0x0000000e02027220 */ /* 0x080fe20000400000 */
[----:B------:R-:W-:-:S03]  /*02d0*/  FMUL R14, R3, R14 ;  /* 0x0000000e030e7220 */ /* 0x000fc60000400000 */
[C-C-:B----4-:R-:W-:Y:S01]  /*02e0*/  FFMA R2, R8.reuse, R2, R11.reuse ;  /* 0x0000000208027223 */ /* 0x150fe2000000000b */
[----:B------:R-:W-:-:S04]  /*02f0*/  FFMA R14, R8, R14, R11 ;  /* 0x0000000e080e7223 */ /* 0x000fc8000000000b */
[----:B------:R-:W-:Y:S02]  /*0300*/  FSETP.GEU.AND P0, PT, R2, RZ, PT ;  /* 0x000000ff0200720b */ /* 0x000fe40003f0e000 */
[----:B------:R-:W-:Y:S02]  /*0310*/  FSETP.GEU.AND P1, PT, R14, RZ, PT ;  /* 0x000000ff0e00720b */ /* 0x000fe40003f2e000 */
[----:B------:R-:W-:Y:S02]  /*0320*/  FSEL R2, R2, RZ, P0 ;  /* 0x000000ff02027208 */ /* 0x000fe40000000000 */
[----:B------:R-:W-:-:S05]  /*0330*/  FSEL R3, R14, RZ, P1 ;  /* 0x000000ff0e037208 */ /* 0x000fca0000800000 */
[----:B------:R-:W-:Y:S01]  /*0340*/  STG.E.64 desc[UR4][R4.64], R2 ;  /* 0x0000000204007986 */ /* 0x000fe2000c101b04 */
[----:B------:R-:W-:Y:S05]  /*0350*/  EXIT ;  /* 0x000000000000794d */ /* 0x000fea0003800000 */
.L_x_0:
[----:B------:R-:W-:-:S00]  /*0360*/  BRA `(.L_x_0) ;  /* 0xfffffffc00fc7947 */ /* 0x000fc0000383ffff */
[----:B------:R-:W-:-:S00]  /*0370*/  NOP ;  /* 0x0000000000007918 */ /* 0x000fc00000000000 */
        /* <DEDUP_REMOVED lines=8> */
.L_x_1:


//--------------------- .nv.global.init           --------------------------
	.section	.nv.global.init,"aw",@progbits
.nv.global.init:
	.type		_$_str,@object
	.size		_$_str,(_$_str_$_2 - _$_str)
_$_str:
        /*0000*/ 	.byte	0x5f, 0x5f, 0x43, 0x55, 0x44, 0x41, 0x5f, 0x46, 0x54, 0x5a, 0x00
	.type		_$_str_$_2,@object
	.size		_$_str_$_2,(.L_1 - _$_str_$_2)
_$_str_$_2:
        /*000b*/ 	.byte	0x5f, 0x5f, 0x43, 0x55, 0x44, 0x41, 0x5f, 0x50, 0x52, 0x45, 0x43, 0x5f, 0x53, 0x51, 0x52, 0x54
        /*001b*/ 	.byte	0x00
.L_1:


//--------------------- .nv.constant0.triton_poi_fused__native_batch_norm_legit_no_training_relu_1 --------------------------
	.section	.nv.constant0.triton_poi_fused__native_batch_norm_legit_no_training_relu_1,"a",@progbits
	.sectionflags	@""
	.align	4
.nv.constant0.triton_poi_fused__native_batch_norm_legit_no_training_relu_1:
	.zero		580
